//
// Generated by NVIDIA NVVM Compiler
//
// Compiler Build ID: CL-36424714
// Cuda compilation tools, release 13.0, V13.0.88
// Based on NVVM 20.0.0
//

.version 9.0
.target sm_100
.address_size 64

	// .globl	_Z20heatConductionKernelPfS_fffffi

.visible .entry _Z20heatConductionKernelPfS_fffffi(
	.param .u64 .ptr .align 1 _Z20heatConductionKernelPfS_fffffi_param_0,
	.param .u64 .ptr .align 1 _Z20heatConductionKernelPfS_fffffi_param_1,
	.param .f32 _Z20heatConductionKernelPfS_fffffi_param_2,
	.param .f32 _Z20heatConductionKernelPfS_fffffi_param_3,
	.param .f32 _Z20heatConductionKernelPfS_fffffi_param_4,
	.param .f32 _Z20heatConductionKernelPfS_fffffi_param_5,
	.param .f32 _Z20heatConductionKernelPfS_fffffi_param_6,
	.param .u32 _Z20heatConductionKernelPfS_fffffi_param_7
)
{
	.reg .pred 	%p<4>;
	.reg .b32 	%r<7>;
	.reg .b32 	%f<16>;
	.reg .b64 	%rd<10>;

	ld.param.u64 	%rd2, [_Z20heatConductionKernelPfS_fffffi_param_0];
	ld.param.u64 	%rd3, [_Z20heatConductionKernelPfS_fffffi_param_1];
	ld.param.f32 	%f1, [_Z20heatConductionKernelPfS_fffffi_param_2];
	ld.param.f32 	%f2, [_Z20heatConductionKernelPfS_fffffi_param_3];
	ld.param.f32 	%f3, [_Z20heatConductionKernelPfS_fffffi_param_4];
	ld.param.f32 	%f4, [_Z20heatConductionKernelPfS_fffffi_param_5];
	ld.param.f32 	%f5, [_Z20heatConductionKernelPfS_fffffi_param_6];
	ld.param.u32 	%r2, [_Z20heatConductionKernelPfS_fffffi_param_7];
	cvta.to.global.u64 	%rd1, %rd3;
	mov.u32 	%r3, %ctaid.x;
	mov.u32 	%r4, %ntid.x;
	mov.u32 	%r5, %tid.x;
	mad.lo.s32 	%r1, %r3, %r4, %r5;
	setp.ne.s32 	%p1, %r1, 0;
	@%p1 bra 	$L__BB0_2;
	st.global.f32 	[%rd1], %f2;
	bra.uni 	$L__BB0_6;
$L__BB0_2:
	add.s32 	%r6, %r2, -1;
	setp.ne.s32 	%p2, %r1, %r6;
	@%p2 bra 	$L__BB0_4;
	mul.wide.s32 	%rd8, %r1, 4;
	add.s64 	%rd9, %rd1, %rd8;
	st.global.f32 	[%rd9], %f1;
	bra.uni 	$L__BB0_6;
$L__BB0_4:
	setp.ge.s32 	%p3, %r1, %r2;
	@%p3 bra 	$L__BB0_6;
	cvta.to.global.u64 	%rd4, %rd2;
	mul.wide.s32 	%rd5, %r1, 4;
	add.s64 	%rd6, %rd4, %rd5;
	ld.global.f32 	%f6, [%rd6];
	mul.f32 	%f7, %f3, %f5;
	mul.f32 	%f8, %f4, %f4;
	div.rn.f32 	%f9, %f7, %f8;
	ld.global.f32 	%f10, [%rd6+4];
	add.f32 	%f11, %f6, %f6;
	sub.f32 	%f12, %f10, %f11;
	ld.global.f32 	%f13, [%rd6+-4];
	add.f32 	%f14, %f13, %f12;
	fma.rn.f32 	%f15, %f9, %f14, %f6;
	add.s64 	%rd7, %rd1, %rd5;
	st.global.f32 	[%rd7], %f15;
$L__BB0_6:
	ret;

}


// ===== COMPILED SASS (sm_100) =====

	.target	sm_100

	.elftype	@"ET_EXEC"


//--------------------- .note.nv.tkinfo           --------------------------
	.section	.note.nv.tkinfo,"",@"SHT_NOTE"
	.sectionflags	@"SHF_NOTE_NV_TKINFO"
	.tkinfo
        /*0018*/ 	.word	0x00000002
        /*0030*/ 	.string	""
        /*0030*/ 	.string	"ptxas"
        /*0030*/ 	.string	"Cuda compilation tools, release 13.0, V13.0.88"
        /*0030*/ 	.string	"Build cuda_13.0.r13.0/compiler.36424714_0"
        /*0030*/ 	.string	"-arch sm_100 -m 64 "



//--------------------- .note.nv.cuinfo           --------------------------
	.section	.note.nv.cuinfo,"",@"SHT_NOTE"
	.sectionflags	@"SHF_NOTE_NV_CUINFO"
        /*0018*/ 	.short	0x0002
        /*001a*/ 	.short	0x0064
        /*001c*/ 	.short	0x0082
	.zero		2


//--------------------- .nv.info                  --------------------------
	.section	.nv.info,"",@"SHT_CUDA_INFO"
	.align	4


	//----- nvinfo : EIATTR_REGCOUNT
	.align		4
        /*0000*/ 	.byte	0x04, 0x2f
        /*0002*/ 	.short	(.L_1 - .L_0)
	.align		4
.L_0:
        /*0004*/ 	.word	index@(_Z20heatConductionKernelPfS_fffffi)
        /*0008*/ 	.word	0x00000012


	//----- nvinfo : EIATTR_FRAME_SIZE
	.align		4
.L_1:
        /*000c*/ 	.byte	0x04, 0x11
        /*000e*/ 	.short	(.L_3 - .L_2)
	.align		4
.L_2:
        /*0010*/ 	.word	index@($__internal_0_$__cuda_sm3x_div_rn_noftz_f32_slowpath)
        /*0014*/ 	.word	0x00000000


	//----- nvinfo : EIATTR_FRAME_SIZE
	.align		4
.L_3:
        /*0018*/ 	.byte	0x04, 0x11
        /*001a*/ 	.short	(.L_5 - .L_4)
	.align		4
.L_4:
        /*001c*/ 	.word	index@(_Z20heatConductionKernelPfS_fffffi)
        /*0020*/ 	.word	0x00000000


	//----- nvinfo : EIATTR_MIN_STACK_SIZE
	.align		4
.L_5:
        /*0024*/ 	.byte	0x04, 0x12
        /*0026*/ 	.short	(.L_7 - .L_6)
	.align		4
.L_6:
        /*0028*/ 	.word	index@(_Z20heatConductionKernelPfS_fffffi)
        /*002c*/ 	.word	0x00000000
.L_7:


//--------------------- .nv.compat                --------------------------
	.section	.nv.compat,"",@"SHT_CUDA_COMPAT_INFO"
	.align	4
        /*0000*/ 	.byte	0x02, 0x09, 0x00, 0x00, 0x02, 0x02, 0x01, 0x00, 0x02, 0x05, 0x05, 0x00, 0x03, 0x07, 0x01, 0x01
        /*0010*/ 	.byte	0x02, 0x03, 0x00, 0x00, 0x02, 0x06, 0x01, 0x00, 0x04, 0x0b, 0x08, 0x00, 0x01, 0x00, 0x00, 0x00
        /*0020*/ 	.byte	0x00, 0x00, 0x00, 0x00


//--------------------- .nv.info._Z20heatConductionKernelPfS_fffffi --------------------------
	.section	.nv.info._Z20heatConductionKernelPfS_fffffi,"",@"SHT_CUDA_INFO"
	.sectionflags	@""
	.align	4


	//----- nvinfo : EIATTR_CUDA_API_VERSION
	.align		4
        /*0000*/ 	.byte	0x04, 0x37
        /*0002*/ 	.short	(.L_9 - .L_8)
.L_8:
        /*0004*/ 	.word	0x00000082


	//----- nvinfo : EIATTR_KPARAM_INFO
	.align		4
.L_9:
        /*0008*/ 	.byte	0x04, 0x17
        /*000a*/ 	.short	(.L_11 - .L_10)
.L_10:
        /*000c*/ 	.word	0x00000000
        /*0010*/ 	.short	0x0007
        /*0012*/ 	.short	0x0024
        /*0014*/ 	.byte	0x00, 0xf0, 0x11, 0x00


	//----- nvinfo : EIATTR_KPARAM_INFO
	.align		4
.L_11:
        /*0018*/ 	.byte	0x04, 0x17
        /*001a*/ 	.short	(.L_13 - .L_12)
.L_12:
        /*001c*/ 	.word	0x00000000
        /*0020*/ 	.short	0x0006
        /*0022*/ 	.short	0x0020
        /*0024*/ 	.byte	0x00, 0xf0, 0x11, 0x00


	//----- nvinfo : EIATTR_KPARAM_INFO
	.align		4
.L_13:
        /*0028*/ 	.byte	0x04, 0x17
        /*002a*/ 	.short	(.L_15 - .L_14)
.L_14:
        /*002c*/ 	.word	0x00000000
        /*0030*/ 	.short	0x0005
        /*0032*/ 	.short	0x001c
        /*0034*/ 	.byte	0x00, 0xf0, 0x11, 0x00


	//----- nvinfo : EIATTR_KPARAM_INFO
	.align		4
.L_15:
        /*0038*/ 	.byte	0x04, 0x17
        /*003a*/ 	.short	(.L_17 - .L_16)
.L_16:
        /*003c*/ 	.word	0x00000000
        /*0040*/ 	.short	0x0004
        /*0042*/ 	.short	0x0018
        /*0044*/ 	.byte	0x00, 0xf0, 0x11, 0x00


	//----- nvinfo : EIATTR_KPARAM_INFO
	.align		4
.L_17:
        /*0048*/ 	.byte	0x04, 0x17
        /*004a*/ 	.short	(.L_19 - .L_18)
.L_18:
        /*004c*/ 	.word	0x00000000
        /*0050*/ 	.short	0x0003
        /*0052*/ 	.short	0x0014
        /*0054*/ 	.byte	0x00, 0xf0, 0x11, 0x00


	//----- nvinfo : EIATTR_KPARAM_INFO
	.align		4
.L_19:
        /*0058*/ 	.byte	0x04, 0x17
        /*005a*/ 	.short	(.L_21 - .L_20)
.L_20:
        /*005c*/ 	.word	0x00000000
        /*0060*/ 	.short	0x0002
        /*0062*/ 	.short	0x0010
        /*0064*/ 	.byte	0x00, 0xf0, 0x11, 0x00


	//----- nvinfo : EIATTR_KPARAM_INFO
	.align		4
.L_21:
        /*0068*/ 	.byte	0x04, 0x17
        /*006a*/ 	.short	(.L_23 - .L_22)
.L_22:
        /*006c*/ 	.word	0x00000000
        /*0070*/ 	.short	0x0001
        /*0072*/ 	.short	0x0008
        /*0074*/ 	.byte	0x00, 0xf5, 0x21, 0x00


	//----- nvinfo : EIATTR_KPARAM_INFO
	.align		4
.L_23:
        /*0078*/ 	.byte	0x04, 0x17
        /*007a*/ 	.short	(.L_25 - .L_24)
.L_24:
        /*007c*/ 	.word	0x00000000
        /*0080*/ 	.short	0x0000
        /*0082*/ 	.short	0x0000
        /*0084*/ 	.byte	0x00, 0xf5, 0x21, 0x00


	//----- nvinfo : EIATTR_SPARSE_MMA_MASK
	.align		4
.L_25:
        /*0088*/ 	.byte	0x03, 0x50
        /*008a*/ 	.short	0x0000


	//----- nvinfo : EIATTR_MAXREG_COUNT
	.align		4
        /*008c*/ 	.byte	0x03, 0x1b
        /*008e*/ 	.short	0x00ff


	//----- nvinfo : EIATTR_MERCURY_ISA_VERSION
	.align		4
        /*0090*/ 	.byte	0x03, 0x5f
        /*0092*/ 	.short	0x0101


	//----- nvinfo : EIATTR_VRC_CTA_INIT_COUNT
	.align		4
        /*0094*/ 	.byte	0x02, 0x4a
	.zero		1
	.zero		1


	//----- nvinfo : EIATTR_EXIT_INSTR_OFFSETS
	.align		4
        /*0098*/ 	.byte	0x04, 0x1c
        /*009a*/ 	.short	(.L_27 - .L_26)


	//   ....[0]....
.L_26:
        /*009c*/ 	.word	0x000000a0


	//   ....[1]....
        /*00a0*/ 	.word	0x00000120


	//   ....[2]....
        /*00a4*/ 	.word	0x00000140


	//   ....[3]....
        /*00a8*/ 	.word	0x00000300


	//----- nvinfo : EIATTR_CRS_STACK_SIZE
	.align		4
.L_27:
        /*00ac*/ 	.byte	0x04, 0x1e
        /*00ae*/ 	.short	(.L_29 - .L_28)
.L_28:
        /*00b0*/ 	.word	0x00000000


	//----- nvinfo : EIATTR_CBANK_PARAM_SIZE
	.align		4
.L_29:
        /*00b4*/ 	.byte	0x03, 0x19
        /*00b6*/ 	.short	0x0028


	//----- nvinfo : EIATTR_PARAM_CBANK
	.align		4
        /*00b8*/ 	.byte	0x04, 0x0a
        /*00ba*/ 	.short	(.L_31 - .L_30)
	.align		4
.L_30:
        /*00bc*/ 	.word	index@(.nv.constant0._Z20heatConductionKernelPfS_fffffi)
        /*00c0*/ 	.short	0x0380
        /*00c2*/ 	.short	0x0028


	//----- nvinfo : EIATTR_SW_WAR
	.align		4
.L_31:
        /*00c4*/ 	.byte	0x04, 0x36
        /*00c6*/ 	.short	(.L_33 - .L_32)
.L_32:
        /*00c8*/ 	.word	0x00000008
.L_33:


//--------------------- .nv.callgraph             --------------------------
	.section	.nv.callgraph,"",@"SHT_CUDA_CALLGRAPH"
	.align	4
	.sectionentsize	8
	.align		4
        /*0000*/ 	.word	0x00000000
	.align		4
        /*0004*/ 	.word	0xffffffff
	.align		4
        /*0008*/ 	.word	0x00000000
	.align		4
        /*000c*/ 	.word	0xfffffffe
	.align		4
        /*0010*/ 	.word	0x00000000
	.align		4
        /*0014*/ 	.word	0xfffffffd
	.align		4
        /*0018*/ 	.word	0x00000000
	.align		4
        /*001c*/ 	.word	0xfffffffc


//--------------------- .text._Z20heatConductionKernelPfS_fffffi --------------------------
	.section	.text._Z20heatConductionKernelPfS_fffffi,"ax",@progbits
	.align	128
        .global         _Z20heatConductionKernelPfS_fffffi
        .type           _Z20heatConductionKernelPfS_fffffi,@function
        .size           _Z20heatConductionKernelPfS_fffffi,(.L_x_10 - _Z20heatConductionKernelPfS_fffffi)
        .other          _Z20heatConductionKernelPfS_fffffi,@"STO_CUDA_ENTRY STV_DEFAULT"
_Z20heatConductionKernelPfS_fffffi:
.text._Z20heatConductionKernelPfS_fffffi:
[----:B------:R-:W-:Y:S01]  /*0000*/  LDC R1, c[0x0][0x37c] ;  /* 0x0000df00ff017b82 */ /* 0x000fe20000000800 */
[----:B------:R-:W0:Y:S07]  /*0010*/  S2R R3, SR_TID.X ;  /* 0x0000000000037919 */ /* 0x000e2e0000002100 */
[----:B------:R-:W0:Y:S01]  /*0020*/  S2UR UR4, SR_CTAID.X ;  /* 0x00000000000479c3 */ /* 0x000e220000002500 */
[----:B------:R-:W1:Y:S07]  /*0030*/  LDCU.64 UR6, c[0x0][0x358] ;  /* 0x00006b00ff0677ac */ /* 0x000e6e0008000a00 */
[----:B------:R-:W0:Y:S02]  /*0040*/  LDC R2, c[0x0][0x360] ;  /* 0x0000d800ff027b82 */ /* 0x000e240000000800 */
[----:B0-----:R-:W-:-:S05]  /*0050*/  IMAD R2, R2, UR4, R3 ;  /* 0x0000000402027c24 */ /* 0x001fca000f8e0203 */
[----:B------:R-:W-:-:S13]  /*0060*/  ISETP.NE.AND P0, PT, R2, RZ, PT ;  /* 0x000000ff0200720c */ /* 0x000fda0003f05270 */
[----:B------:R-:W1:Y:S08]  /*0070*/  @!P0 LDC R3, c[0x0][0x394] ;  /* 0x0000e500ff038b82 */ /* 0x000e700000000800 */
[----:B------:R-:W1:Y:S02]  /*0080*/  @!P0 LDC.64 R4, c[0x0][0x388] ;  /* 0x0000e200ff048b82 */ /* 0x000e640000000a00 */
[----:B-1----:R0:W-:Y:S01]  /*0090*/  @!P0 STG.E desc[UR6][R4.64], R3 ;  /* 0x0000000304008986 */ /* 0x0021e2000c101906 */
[----:B------:R-:W-:Y:S05]  /*00a0*/  @!P0 EXIT ;  /* 0x000000000000894d */ /* 0x000fea0003800000 */
[----:B------:R-:W1:Y:S02]  /*00b0*/  LDCU UR5, c[0x0][0x3a4] ;  /* 0x00007480ff0577ac */ /* 0x000e640008000800 */
[----:B-1----:R-:W-:-:S06]  /*00c0*/  UIADD3 UR4, UPT, UPT, UR5, -0x1, URZ ;  /* 0xffffffff05047890 */ /* 0x002fcc000fffe0ff */
[----:B------:R-:W-:-:S13]  /*00d0*/  ISETP.NE.AND P0, PT, R2, UR4, PT ;  /* 0x0000000402007c0c */ /* 0x000fda000bf05270 */
[----:B0-----:R-:W0:Y:S08]  /*00e0*/  @!P0 LDC.64 R4, c[0x0][0x388] ;  /* 0x0000e200ff048b82 */ /* 0x001e300000000a00 */
[----:B------:R-:W1:Y:S01]  /*00f0*/  @!P0 LDC R3, c[0x0][0x390] ;  /* 0x0000e400ff038b82 */ /* 0x000e620000000800 */
[----:B0-----:R-:W-:-:S05]  /*0100*/  @!P0 IMAD.WIDE R4, R2, 0x4, R4 ;  /* 0x0000000402048825 */ /* 0x001fca00078e0204 */
[----:B-1----:R0:W-:Y:S01]  /*0110*/  @!P0 STG.E desc[UR6][R4.64], R3 ;  /* 0x0000000304008986 */ /* 0x0021e2000c101906 */
[----:B------:R-:W-:Y:S05]  /*0120*/  @!P0 EXIT ;  /* 0x000000000000894d */ /* 0x000fea0003800000 */
[----:B------:R-:W-:-:S13]  /*0130*/  ISETP.GE.AND P0, PT, R2, UR5, PT ;  /* 0x0000000502007c0c */ /* 0x000fda000bf06270 */
[----:B------:R-:W-:Y:S05]  /*0140*/  @P0 EXIT ;  /* 0x000000000000094d */ /* 0x000fea0003800000 */
[----:B0-----:R-:W0:Y:S01]  /*0150*/  LDC.64 R4, c[0x0][0x380] ;  /* 0x0000e000ff047b82 */ /* 0x001e220000000a00 */
[----:B------:R-:W1:Y:S07]  /*0160*/  LDCU UR4, c[0x0][0x3a0] ;  /* 0x00007400ff0477ac */ /* 0x000e6e0008000800 */
[----:B------:R-:W2:Y:S01]  /*0170*/  LDC.64 R10, c[0x0][0x398] ;  /* 0x0000e600ff0a7b82 */ /* 0x000ea20000000a00 */
[----:B0-----:R-:W-:-:S05]  /*0180*/  IMAD.WIDE R4, R2, 0x4, R4 ;  /* 0x0000000402047825 */ /* 0x001fca00078e0204 */
[----:B------:R0:W5:Y:S01]  /*0190*/  LDG.E R6, desc[UR6][R4.64] ;  /* 0x0000000604067981 */ /* 0x000162000c1e1900 */
[----:B--2---:R-:W-:Y:S01]  /*01a0*/  FMUL R3, R11, R11 ;  /* 0x0000000b0b037220 */ /* 0x004fe20000400000 */
[----:B-1----:R-:W-:-:S03]  /*01b0*/  FMUL R0, R10, UR4 ;  /* 0x000000040a007c20 */ /* 0x002fc60008400000 */
[----:B------:R-:W1:Y:S08]  /*01c0*/  MUFU.RCP R8, R3 ;  /* 0x0000000300087308 */ /* 0x000e700000001000 */
[----:B------:R-:W2:Y:S01]  /*01d0*/  FCHK P0, R0, R3 ;  /* 0x0000000300007302 */ /* 0x000ea20000000000 */
[----:B-1----:R-:W-:-:S04]  /*01e0*/  FFMA R7, -R3, R8, 1 ;  /* 0x3f80000003077423 */ /* 0x002fc80000000108 */
[----:B------:R-:W-:-:S04]  /*01f0*/  FFMA R7, R8, R7, R8 ;  /* 0x0000000708077223 */ /* 0x000fc80000000008 */
[----:B------:R-:W-:-:S04]  /*0200*/  FFMA R8, R0, R7, RZ ;  /* 0x0000000700087223 */ /* 0x000fc800000000ff */
[----:B------:R-:W-:-:S04]  /*0210*/  FFMA R9, -R3, R8, R0 ;  /* 0x0000000803097223 */ /* 0x000fc80000000100 */
[----:B------:R-:W-:Y:S01]  /*0220*/  FFMA R7, R7, R9, R8 ;  /* 0x0000000907077223 */ /* 0x000fe20000000008 */
[----:B0-2---:R-:W-:Y:S06]  /*0230*/  @!P0 BRA `(.L_x_0) ;  /* 0x00000000000c8947 */ /* 0x005fec0003800000 */
[----:B------:R-:W-:-:S07]  /*0240*/  MOV R8, 0x260 ;  /* 0x0000026000087802 */ /* 0x000fce0000000f00 */
[----:B-----5:R-:W-:Y:S05]  /*0250*/  CALL.REL.NOINC `($__internal_0_$__cuda_sm3x_div_rn_noftz_f32_slowpath) ;  /* 0x00000000002c7944 */ /* 0x020fea0003c00000 */
[----:B------:R-:W-:-:S07]  /*0260*/  IMAD.MOV.U32 R7, RZ, RZ, R0 ;  /* 0x000000ffff077224 */ /* 0x000fce00078e0000 */
.L_x_0:
[----:B------:R-:W2:Y:S01]  /*0270*/  LDG.E R0, desc[UR6][R4.64+0x4] ;  /* 0x0000040604007981 */ /* 0x000ea2000c1e1900 */
[----:B------:R-:W0:Y:S03]  /*0280*/  LDC.64 R8, c[0x0][0x388] ;  /* 0x0000e200ff087b82 */ /* 0x000e260000000a00 */
[----:B------:R-:W3:Y:S01]  /*0290*/  LDG.E R11, desc[UR6][R4.64+-0x4] ;  /* 0xfffffc06040b7981 */ /* 0x000ee2000c1e1900 */
[----:B-----5:R-:W-:Y:S01]  /*02a0*/  FADD R3, R6, R6 ;  /* 0x0000000606037221 */ /* 0x020fe20000000000 */
[----:B0-----:R-:W-:-:S04]  /*02b0*/  IMAD.WIDE R8, R2, 0x4, R8 ;  /* 0x0000000402087825 */ /* 0x001fc800078e0208 */
[----:B--2---:R-:W-:-:S04]  /*02c0*/  FADD R0, R0, -R3 ;  /* 0x8000000300007221 */ /* 0x004fc80000000000 */
[----:B---3--:R-:W-:-:S04]  /*02d0*/  FADD R11, R0, R11 ;  /* 0x0000000b000b7221 */ /* 0x008fc80000000000 */
[----:B------:R-:W-:-:S05]  /*02e0*/  FFMA R7, R11, R7, R6 ;  /* 0x000000070b077223 */ /* 0x000fca0000000006 */
[----:B------:R-:W-:Y:S01]  /*02f0*/  STG.E desc[UR6][R8.64], R7 ;  /* 0x0000000708007986 */ /* 0x000fe2000c101906 */
[----:B------:R-:W-:Y:S05]  /*0300*/  EXIT ;  /* 0x000000000000794d */ /* 0x000fea0003800000 */
        .weak           $__internal_0_$__cuda_sm3x_div_rn_noftz_f32_slowpath
        .type           $__internal_0_$__cuda_sm3x_div_rn_noftz_f32_slowpath,@function
        .size           $__internal_0_$__cuda_sm3x_div_rn_noftz_f32_slowpath,(.L_x_10 - $__internal_0_$__cuda_sm3x_div_rn_noftz_f32_slowpath)
$__internal_0_$__cuda_sm3x_div_rn_noftz_f32_slowpath:
[--C-:B------:R-:W-:Y:S01]  /*0310*/  SHF.R.U32.HI R9, RZ, 0x17, R3.reuse ;  /* 0x00000017ff097819 */ /* 0x100fe20000011603 */
[--C-:B------:R-:W-:Y:S01]  /*0320*/  IMAD.MOV.U32 R11, RZ, RZ, R0.reuse ;  /* 0x000000ffff0b7224 */ /* 0x100fe200078e0000 */
[----:B------:R-:W-:Y:S01]  /*0330*/  SHF.R.U32.HI R7, RZ, 0x17, R0 ;  /* 0x00000017ff077819 */ /* 0x000fe20000011600 */
[----:B------:R-:W-:Y:S01]  /*0340*/  IMAD.MOV.U32 R12, RZ, RZ, R3 ;  /* 0x000000ffff0c7224 */ /* 0x000fe200078e0003 */
[----:B------:R-:W-:Y:S02]  /*0350*/  LOP3.LUT R9, R9, 0xff, RZ, 0xc0, !PT ;  /* 0x000000ff09097812 */ /* 0x000fe400078ec0ff */
[----:B------:R-:W-:-:S03]  /*0360*/  LOP3.LUT R10, R7, 0xff, RZ, 0xc0, !PT ;  /* 0x000000ff070a7812 */ /* 0x000fc600078ec0ff */
[----:B------:R-:W-:Y:S02]  /*0370*/  VIADD R14, R9, 0xffffffff ;  /* 0xffffffff090e7836 */ /* 0x000fe40000000000 */
[----:B------:R-:W-:-:S03]  /*0380*/  VIADD R13, R10, 0xffffffff ;  /* 0xffffffff0a0d7836 */ /* 0x000fc60000000000 */
[----:B------:R-:W-:-:S04]  /*0390*/  ISETP.GT.U32.AND P0, PT, R14, 0xfd, PT ;  /* 0x000000fd0e00780c */ /* 0x000fc80003f04070 */
[----:B------:R-:W-:-:S13]  /*03a0*/  ISETP.GT.U32.OR P0, PT, R13, 0xfd, P0 ;  /* 0x000000fd0d00780c */ /* 0x000fda0000704470 */
[----:B------:R-:W-:Y:S01]  /*03b0*/  @!P0 IMAD.MOV.U32 R7, RZ, RZ, RZ ;  /* 0x000000ffff078224 */ /* 0x000fe200078e00ff */
[----:B------:R-:W-:Y:S06]  /*03c0*/  @!P0 BRA `(.L_x_1) ;  /* 0x00000000005c8947 */ /* 0x000fec0003800000 */
[----:B------:R-:W-:Y:S02]  /*03d0*/  FSETP.GTU.FTZ.AND P0, PT, |R0|, +INF , PT ;  /* 0x7f8000000000780b */ /* 0x000fe40003f1c200 */
[----:B------:R-:W-:-:S04]  /*03e0*/  FSETP.GTU.FTZ.AND P1, PT, |R3|, +INF , PT ;  /* 0x7f8000000300780b */ /* 0x000fc80003f3c200 */
[----:B------:R-:W-:-:S13]  /*03f0*/  PLOP3.LUT P0, PT, P0, P1, PT, 0xf8, 0x8f ;  /* 0x00000000008f781c */ /* 0x000fda0000703f70 */
[----:B------:R-:W-:Y:S05]  /*0400*/  @P0 BRA `(.L_x_2) ;  /* 0x0000000400440947 */ /* 0x000fea0003800000 */
[----:B------:R-:W-:-:S13]  /*0410*/  LOP3.LUT P0, RZ, R12, 0x7fffffff, R11, 0xc8, !PT ;  /* 0x7fffffff0cff7812 */ /* 0x000fda000780c80b */
[----:B------:R-:W-:Y:S05]  /*0420*/  @!P0 BRA `(.L_x_3) ;  /* 0x0000000400348947 */ /* 0x000fea0003800000 */
[C---:B------:R-:W-:Y:S02]  /*0430*/  FSETP.NEU.FTZ.AND P2, PT, |R0|.reuse, +INF , PT ;  /* 0x7f8000000000780b */ /* 0x040fe40003f5d200 */
[----:B------:R-:W-:Y:S02]  /*0440*/  FSETP.NEU.FTZ.AND P1, PT, |R3|, +INF , PT ;  /* 0x7f8000000300780b */ /* 0x000fe40003f3d200 */
[----:B------:R-:W-:-:S11]  /*0450*/  FSETP.NEU.FTZ.AND P0, PT, |R0|, +INF , PT ;  /* 0x7f8000000000780b */ /* 0x000fd60003f1d200 */
[----:B------:R-:W-:Y:S05]  /*0460*/  @!P1 BRA !P2, `(.L_x_3) ;  /* 0x0000000400249947 */ /* 0x000fea0005000000 */
[----:B------:R-:W-:-:S04]  /*0470*/  LOP3.LUT P2, RZ, R11, 0x7fffffff, RZ, 0xc0, !PT ;  /* 0x7fffffff0bff7812 */ /* 0x000fc8000784c0ff */
[----:B------:R-:W-:-:S13]  /*0480*/  PLOP3.LUT P1, PT, P1, P2, PT, 0x2f, 0xf2 ;  /* 0x0000000000f2781c */ /* 0x000fda0000f24577 */
[----:B------:R-:W-:Y:S05]  /*0490*/  @P1 BRA `(.L_x_4) ;  /* 0x0000000400101947 */ /* 0x000fea0003800000 */
[----:B------:R-:W-:-:S04]  /*04a0*/  LOP3.LUT P1, RZ, R12, 0x7fffffff, RZ, 0xc0, !PT ;  /* 0x7fffffff0cff7812 */ /* 0x000fc8000782c0ff */
[----:B------:R-:W-:-:S13]  /*04b0*/  PLOP3.LUT P0, PT, P0, P1, PT, 0x2f, 0xf2 ;  /* 0x0000000000f2781c */ /* 0x000fda0000702577 */
[----:B------:R-:W-:Y:S05]  /*04c0*/  @P0 BRA `(.L_x_5) ;  /* 0x0000000000f80947 */ /* 0x000fea0003800000 */
[----:B------:R-:W-:Y:S02]  /*04d0*/  ISETP.GE.AND P0, PT, R13, RZ, PT ;  /* 0x000000ff0d00720c */ /* 0x000fe40003f06270 */
[----:B------:R-:W-:-:S11]  /*04e0*/  ISETP.GE.AND P1, PT, R14, RZ, PT ;  /* 0x000000ff0e00720c */ /* 0x000fd60003f26270 */
[----:B------:R-:W-:Y:S02]  /*04f0*/  @P0 IMAD.MOV.U32 R7, RZ, RZ, RZ ;  /* 0x000000ffff070224 */ /* 0x000fe400078e00ff */
[----:B------:R-:W-:Y:S01]  /*0500*/  @!P0 FFMA R11, R0, 1.84467440737095516160e+19, RZ ;  /* 0x5f800000000b8823 */ /* 0x000fe200000000ff */
[----:B------:R-:W-:Y:S02]  /*0510*/  @!P0 IMAD.MOV.U32 R7, RZ, RZ, -0x40 ;  /* 0xffffffc0ff078424 */ /* 0x000fe400078e00ff */
[----:B------:R-:W-:Y:S02]  /*0520*/  @!P1 FFMA R12, R3, 1.84467440737095516160e+19, RZ ;  /* 0x5f800000030c9823 */ /* 0x000fe400000000ff */
[----:B------:R-:W-:-:S07]  /*0530*/  @!P1 VIADD R7, R7, 0x40 ;  /* 0x0000004007079836 */ /* 0x000fce0000000000 */
.L_x_1:
[----:B------:R-:W-:Y:S01]  /*0540*/  LEA R3, R9, 0xc0800000, 0x17 ;  /* 0xc080000009037811 */ /* 0x000fe200078eb8ff */
[----:B------:R-:W-:-:S04]  /*0550*/  VIADD R10, R10, 0xffffff81 ;  /* 0xffffff810a0a7836 */ /* 0x000fc80000000000 */
[----:B------:R-:W-:Y:S02]  /*0560*/  IMAD.IADD R3, R12, 0x1, -R3 ;  /* 0x000000010c037824 */ /* 0x000fe400078e0a03 */
[C---:B------:R-:W-:Y:S01]  /*0570*/  IMAD R0, R10.reuse, -0x800000, R11 ;  /* 0xff8000000a007824 */ /* 0x040fe200078e020b */
[----:B------:R-:W-:Y:S01]  /*0580*/  IADD3 R10, PT, PT, R10, 0x7f, -R9 ;  /* 0x0000007f0a0a7810 */ /* 0x000fe20007ffe809 */
[----:B------:R-:W0:Y:S01]  /*0590*/  MUFU.RCP R12, R3 ;  /* 0x00000003000c7308 */ /* 0x000e220000001000 */
[----:B------:R-:W-:-:S03]  /*05a0*/  FADD.FTZ R13, -R3, -RZ ;  /* 0x800000ff030d7221 */ /* 0x000fc60000010100 */
[----:B------:R-:W-:Y:S02]  /*05b0*/  IMAD.IADD R10, R10, 0x1, R7 ;  /* 0x000000010a0a7824 */ /* 0x000fe400078e0207 */
[----:B0-----:R-:W-:-:S04]  /*05c0*/  FFMA R15, R12, R13, 1 ;  /* 0x3f8000000c0f7423 */ /* 0x001fc8000000000d */
[----:B------:R-:W-:-:S04]  /*05d0*/  FFMA R14, R12, R15, R12 ;  /* 0x0000000f0c0e7223 */ /* 0x000fc8000000000c */
[----:B------:R-:W-:-:S04]  /*05e0*/  FFMA R11, R0, R14, RZ ;  /* 0x0000000e000b7223 */ /* 0x000fc800000000ff */
[----:B------:R-:W-:-:S04]  /*05f0*/  FFMA R12, R13, R11, R0 ;  /* 0x0000000b0d0c7223 */ /* 0x000fc80000000000 */
[----:B------:R-:W-:-:S04]  /*0600*/  FFMA R11, R14, R12, R11 ;  /* 0x0000000c0e0b7223 */ /* 0x000fc8000000000b */
[----:B------:R-:W-:-:S04]  /*0610*/  FFMA R12, R13, R11, R0 ;  /* 0x0000000b0d0c7223 */ /* 0x000fc80000000000 */
[----:B------:R-:W-:-:S05]  /*0620*/  FFMA R0, R14, R12, R11 ;  /* 0x0000000c0e007223 */ /* 0x000fca000000000b */
[----:B------:R-:W-:-:S04]  /*0630*/  SHF.R.U32.HI R3, RZ, 0x17, R0 ;  /* 0x00000017ff037819 */ /* 0x000fc80000011600 */
[----:B------:R-:W-:-:S05]  /*0640*/  LOP3.LUT R3, R3, 0xff, RZ, 0xc0, !PT ;  /* 0x000000ff03037812 */ /* 0x000fca00078ec0ff */
[----:B------:R-:W-:-:S04]  /*0650*/  IMAD.IADD R9, R3, 0x1, R10 ;  /* 0x0000000103097824 */ /* 0x000fc800078e020a */
[----:B------:R-:W-:-:S05]  /*0660*/  VIADD R3, R9, 0xffffffff ;  /* 0xffffffff09037836 */ /* 0x000fca0000000000 */
[----:B------:R-:W-:-:S13]  /*0670*/  ISETP.GE.U32.AND P0, PT, R3, 0xfe, PT ;  /* 0x000000fe0300780c */ /* 0x000fda0003f06070 */
[----:B------:R-:W-:Y:S05]  /*0680*/  @!P0 BRA `(.L_x_6) ;  /* 0x0000000000808947 */ /* 0x000fea0003800000 */
[----:B------:R-:W-:-:S13]  /*0690*/  ISETP.GT.AND P0, PT, R9, 0xfe, PT ;  /* 0x000000fe0900780c */ /* 0x000fda0003f04270 */
[----:B------:R-:W-:Y:S05]  /*06a0*/  @P0 BRA `(.L_x_7) ;  /* 0x00000000006c0947 */ /* 0x000fea0003800000 */
[----:B------:R-:W-:-:S13]  /*06b0*/  ISETP.GE.AND P0, PT, R9, 0x1, PT ;  /* 0x000000010900780c */ /* 0x000fda0003f06270 */
[----:B------:R-:W-:Y:S05]  /*06c0*/  @P0 BRA `(.L_x_8) ;  /* 0x0000000000980947 */ /* 0x000fea0003800000 */
[----:B------:R-:W-:Y:S02]  /*06d0*/  ISETP.GE.AND P0, PT, R9, -0x18, PT ;  /* 0xffffffe80900780c */ /* 0x000fe40003f06270 */
[----:B------:R-:W-:-:S11]  /*06e0*/  LOP3.LUT R0, R0, 0x80000000, RZ, 0xc0, !PT ;  /* 0x8000000000007812 */ /* 0x000fd600078ec0ff */
[----:B------:R-:W-:Y:S05]  /*06f0*/  @!P0 BRA `(.L_x_8) ;  /* 0x00000000008c8947 */ /* 0x000fea0003800000 */
[CCC-:B------:R-:W-:Y:S01]  /*0700*/  FFMA.RZ R3, R14.reuse, R12.reuse, R11.reuse ;  /* 0x0000000c0e037223 */ /* 0x1c0fe2000000c00b */
[CCC-:B------:R-:W-:Y:S01]  /*0710*/  FFMA.RM R10, R14.reuse, R12.reuse, R11.reuse ;  /* 0x0000000c0e0a7223 */ /* 0x1c0fe2000000400b */
[C---:B------:R-:W-:Y:S02]  /*0720*/  ISETP.NE.AND P2, PT, R9.reuse, RZ, PT ;  /* 0x000000ff0900720c */ /* 0x040fe40003f45270 */
[----:B------:R-:W-:Y:S02]  /*0730*/  ISETP.NE.AND P1, PT, R9, RZ, PT ;  /* 0x000000ff0900720c */ /* 0x000fe40003f25270 */
[----:B------:R-:W-:Y:S01]  /*0740*/  LOP3.LUT R7, R3, 0x7fffff, RZ, 0xc0, !PT ;  /* 0x007fffff03077812 */ /* 0x000fe200078ec0ff */
[----:B------:R-:W-:Y:S01]  /*0750*/  FFMA.RP R3, R14, R12, R11 ;  /* 0x0000000c0e037223 */ /* 0x000fe2000000800b */
[----:B------:R-:W-:Y:S02]  /*0760*/  VIADD R12, R9, 0x20 ;  /* 0x00000020090c7836 */ /* 0x000fe40000000000 */
[----:B------:R-:W-:Y:S01]  /*0770*/  LOP3.LUT R7, R7, 0x800000, RZ, 0xfc, !PT ;  /* 0x0080000007077812 */ /* 0x000fe200078efcff */
[----:B------:R-:W-:Y:S01]  /*0780*/  IMAD.MOV R9, RZ, RZ, -R9 ;  /* 0x000000ffff097224 */ /* 0x000fe200078e0a09 */
[----:B------:R-:W-:-:S02]  /*0790*/  FSETP.NEU.FTZ.AND P0, PT, R3, R10, PT ;  /* 0x0000000a0300720b */ /* 0x000fc40003f1d000 */
[----:B------:R-:W-:Y:S02]  /*07a0*/  SHF.L.U32 R12, R7, R12, RZ ;  /* 0x0000000c070c7219 */ /* 0x000fe400000006ff */
[----:B------:R-:W-:Y:S02]  /*07b0*/  SEL R10, R9, RZ, P2 ;  /* 0x000000ff090a7207 */ /* 0x000fe40001000000 */
[----:B------:R-:W-:Y:S02]  /*07c0*/  ISETP.NE.AND P1, PT, R12, RZ, P1 ;  /* 0x000000ff0c00720c */ /* 0x000fe40000f25270 */
[----:B------:R-:W-:Y:S02]  /*07d0*/  SHF.R.U32.HI R10, RZ, R10, R7 ;  /* 0x0000000aff0a7219 */ /* 0x000fe40000011607 */
[----:B------:R-:W-:Y:S02]  /*07e0*/  PLOP3.LUT P0, PT, P0, P1, PT, 0xf8, 0x8f ;  /* 0x00000000008f781c */ /* 0x000fe40000703f70 */
[----:B------:R-:W-:-:S02]  /*07f0*/  SHF.R.U32.HI R12, RZ, 0x1, R10 ;  /* 0x00000001ff0c7819 */ /* 0x000fc4000001160a */
[----:B------:R-:W-:-:S04]  /*0800*/  SEL R3, RZ, 0x1, !P0 ;  /* 0x00000001ff037807 */ /* 0x000fc80004000000 */
[----:B------:R-:W-:-:S04]  /*0810*/  LOP3.LUT R3, R3, 0x1, R12, 0xf8, !PT ;  /* 0x0000000103037812 */ /* 0x000fc800078ef80c */
[----:B------:R-:W-:-:S05]  /*0820*/  LOP3.LUT R3, R3, R10, RZ, 0xc0, !PT ;  /* 0x0000000a03037212 */ /* 0x000fca00078ec0ff */
[----:B------:R-:W-:-:S05]  /*0830*/  IMAD.IADD R3, R12, 0x1, R3 ;  /* 0x000000010c037824 */ /* 0x000fca00078e0203 */
[----:B------:R-:W-:Y:S01]  /*0840*/  LOP3.LUT R0, R3, R0, RZ, 0xfc, !PT ;  /* 0x0000000003007212 */ /* 0x000fe200078efcff */
[----:B------:R-:W-:Y:S06]  /*0850*/  BRA `(.L_x_8) ;  /* 0x0000000000347947 */ /* 0x000fec0003800000 */
.L_x_7:
[----:B------:R-:W-:-:S04]  /*0860*/  LOP3.LUT R0, R0, 0x80000000, RZ, 0xc0, !PT ;  /* 0x8000000000007812 */ /* 0x000fc800078ec0ff */
[----:B------:R-:W-:Y:S01]  /*0870*/  LOP3.LUT R0, R0, 0x7f800000, RZ, 0xfc, !PT ;  /* 0x7f80000000007812 */ /* 0x000fe200078efcff */
[----:B------:R-:W-:Y:S06]  /*0880*/  BRA `(.L_x_8) ;  /* 0x0000000000287947 */ /* 0x000fec0003800000 */
.L_x_6:
[----:B------:R-:W-:Y:S01]  /*0890*/  IMAD R0, R10, 0x800000, R0 ;  /* 0x008000000a007824 */ /* 0x000fe200078e0200 */
[----:B------:R-:W-:Y:S06]  /*08a0*/  BRA `(.L_x_8) ;  /* 0x0000000000207947 */ /* 0x000fec0003800000 */
.L_x_5:
[----:B------:R-:W-:-:S04]  /*08b0*/  LOP3.LUT R0, R12, 0x80000000, R11, 0x48, !PT ;  /* 0x800000000c007812 */ /* 0x000fc800078e480b */
[----:B------:R-:W-:Y:S01]  /*08c0*/  LOP3.LUT R0, R0, 0x7f800000, RZ, 0xfc, !PT ;  /* 0x7f80000000007812 */ /* 0x000fe200078efcff */
[----:B------:R-:W-:Y:S06]  /*08d0*/  BRA `(.L_x_8) ;  /* 0x0000000000147947 */ /* 0x000fec0003800000 */
.L_x_4:
[----:B------:R-:W-:Y:S01]  /*08e0*/  LOP3.LUT R0, R12, 0x80000000, R11, 0x48, !PT ;  /* 0x800000000c007812 */ /* 0x000fe200078e480b */
[----:B------:R-:W-:Y:S06]  /*08f0*/  BRA `(.L_x_8) ;  /* 0x00000000000c7947 */ /* 0x000fec0003800000 */
.L_x_3:
[----:B------:R-:W0:Y:S01]  /*0900*/  MUFU.RSQ R0, -QNAN ;  /* 0xffc0000000007908 */ /* 0x000e220000001400 */
[----:B------:R-:W-:Y:S05]  /*0910*/  BRA `(.L_x_8) ;  /* 0x0000000000047947 */ /* 0x000fea0003800000 */
.L_x_2:
[----:B------:R-:W-:-:S07]  /*0920*/  FADD.FTZ R0, R0, R3 ;  /* 0x0000000300007221 */ /* 0x000fce0000010000 */
.L_x_8:
[----:B------:R-:W-:-:S04]  /*0930*/  IMAD.MOV.U32 R9, RZ, RZ, 0x0 ;  /* 0x00000000ff097424 */ /* 0x000fc800078e00ff */
[----:B0-----:R-:W-:Y:S05]  /*0940*/  RET.REL.NODEC R8 `(_Z20heatConductionKernelPfS_fffffi) ;  /* 0xfffffff408ac7950 */ /* 0x001fea0003c3ffff */
.L_x_9:
[----:B------:R-:W-:-:S00]  /*0950*/  BRA `(.L_x_9) ;  /* 0xfffffffc00fc7947 */ /* 0x000fc0000383ffff */
[----:B------:R-:W-:-:S00]  /*0960*/  NOP ;  /* 0x0000000000007918 */ /* 0x000fc00000000000 */
        /* <DEDUP_REMOVED lines=9> */
.L_x_10:


//--------------------- .nv.shared.reserved.0     --------------------------
	.section	.nv.shared.reserved.0,"aw",@nobits
	.weak		__nv_reservedSMEM_offset_0_alias
	.size		__nv_reservedSMEM_offset_0_alias, 0, 64
	.other		__nv_reservedSMEM_offset_0_alias,@"STO_CUDA_RESERVED_SHARED STV_DEFAULT"
__nv_reservedSMEM_offset_0_alias:
	.zero		0
	.zero		64


//--------------------- .nv.constant0._Z20heatConductionKernelPfS_fffffi --------------------------
	.section	.nv.constant0._Z20heatConductionKernelPfS_fffffi,"a",@progbits
	.sectionflags	@""
	.align	4
.nv.constant0._Z20heatConductionKernelPfS_fffffi:
	.zero		936


//--------------------- SYMBOLS --------------------------

	.type		.nv.reservedSmem.offset0,@object
	.size		.nv.reservedSmem.offset0,0x4
